//
// Generated by NVIDIA NVVM Compiler
//
// Compiler Build ID: CL-36424714
// Cuda compilation tools, release 13.0, V13.0.88
// Based on NVVM 20.0.0
//

.version 9.0
.target sm_100
.address_size 64

	// .globl	_Z19testForWidth_kernel4dim3yPfi

.visible .entry _Z19testForWidth_kernel4dim3yPfi(
	.param .align 4 .b8 _Z19testForWidth_kernel4dim3yPfi_param_0[12],
	.param .u64 _Z19testForWidth_kernel4dim3yPfi_param_1,
	.param .u64 .ptr .align 1 _Z19testForWidth_kernel4dim3yPfi_param_2,
	.param .u32 _Z19testForWidth_kernel4dim3yPfi_param_3
)
{
	.reg .pred 	%p<8>;
	.reg .b32 	%r<21>;
	.reg .b32 	%f<25>;
	.reg .b64 	%rd<6>;

	ld.param.u32 	%r8, [_Z19testForWidth_kernel4dim3yPfi_param_0+8];
	ld.param.u32 	%r9, [_Z19testForWidth_kernel4dim3yPfi_param_0+4];
	ld.param.u32 	%r1, [_Z19testForWidth_kernel4dim3yPfi_param_0];
	ld.param.u64 	%rd1, [_Z19testForWidth_kernel4dim3yPfi_param_1];
	ld.param.u64 	%rd2, [_Z19testForWidth_kernel4dim3yPfi_param_2];
	ld.param.u32 	%r7, [_Z19testForWidth_kernel4dim3yPfi_param_3];
	mov.u32 	%r10, %tid.x;
	mov.u32 	%r11, %ctaid.x;
	mov.u32 	%r12, %ntid.x;
	mad.lo.s32 	%r4, %r11, %r12, %r10;
	mov.u32 	%r13, %tid.y;
	mov.u32 	%r14, %ctaid.y;
	mov.u32 	%r15, %ntid.y;
	mad.lo.s32 	%r16, %r14, %r15, %r13;
	mov.u32 	%r17, %tid.z;
	mov.u32 	%r18, %ctaid.z;
	mov.u32 	%r19, %ntid.z;
	mad.lo.s32 	%r20, %r18, %r19, %r17;
	setp.ge.u32 	%p1, %r4, %r1;
	setp.ge.u32 	%p2, %r16, %r9;
	or.pred  	%p3, %p1, %p2;
	setp.ge.u32 	%p4, %r20, %r8;
	or.pred  	%p5, %p3, %p4;
	@%p5 bra 	$L__BB0_6;
	cvt.rn.f32.u32 	%f4, %r1;
	cvt.rn.f32.u32 	%f5, %r9;
	cvt.rn.f32.u32 	%f6, %r8;
	cvt.rn.f32.s32 	%f7, %r4;
	add.f32 	%f8, %f7, 0f3F000000;
	div.rn.f32 	%f1, %f8, %f4;
	cvt.rn.f32.u32 	%f9, %r16;
	add.f32 	%f10, %f9, 0f3F000000;
	div.rn.f32 	%f2, %f10, %f5;
	cvt.rn.f32.u32 	%f11, %r20;
	add.f32 	%f12, %f11, 0f3F000000;
	div.rn.f32 	%f3, %f12, %f6;
	setp.eq.s32 	%p6, %r7, 1;
	@%p6 bra 	$L__BB0_5;
	setp.ne.s32 	%p7, %r7, 2;
	@%p7 bra 	$L__BB0_4;
	tex.2d.v4.f32.f32 	{%f13, %f14, %f15, %f16}, [%rd1, {%f1, %f2}];
	bra.uni 	$L__BB0_6;
$L__BB0_4:
	tex.3d.v4.f32.f32 	{%f21, %f22, %f23, %f24}, [%rd1, {%f1, %f2, %f3, %f3}];
	bra.uni 	$L__BB0_6;
$L__BB0_5:
	tex.1d.v4.f32.f32 	{%f17, %f18, %f19, %f20}, [%rd1, {%f1}];
	cvta.to.global.u64 	%rd3, %rd2;
	mul.wide.s32 	%rd4, %r4, 4;
	add.s64 	%rd5, %rd3, %rd4;
	st.global.f32 	[%rd5], %f17;
$L__BB0_6:
	ret;

}


// ===== COMPILED SASS (sm_100) =====

	.target	sm_100

	.elftype	@"ET_EXEC"


//--------------------- .note.nv.tkinfo           --------------------------
	.section	.note.nv.tkinfo,"",@"SHT_NOTE"
	.sectionflags	@"SHF_NOTE_NV_TKINFO"
	.tkinfo
        /*0018*/ 	.word	0x00000002
        /*0030*/ 	.string	""
        /*0030*/ 	.string	"ptxas"
        /*0030*/ 	.string	"Cuda compilation tools, release 13.0, V13.0.88"
        /*0030*/ 	.string	"Build cuda_13.0.r13.0/compiler.36424714_0"
        /*0030*/ 	.string	"-arch sm_100 -m 64 "



//--------------------- .note.nv.cuinfo           --------------------------
	.section	.note.nv.cuinfo,"",@"SHT_NOTE"
	.sectionflags	@"SHF_NOTE_NV_CUINFO"
        /*0018*/ 	.short	0x0002
        /*001a*/ 	.short	0x0064
        /*001c*/ 	.short	0x0082
	.zero		2


//--------------------- .nv.info                  --------------------------
	.section	.nv.info,"",@"SHT_CUDA_INFO"
	.align	4


	//----- nvinfo : EIATTR_REGCOUNT
	.align		4
        /*0000*/ 	.byte	0x04, 0x2f
        /*0002*/ 	.short	(.L_1 - .L_0)
	.align		4
.L_0:
        /*0004*/ 	.word	index@(_Z19testForWidth_kernel4dim3yPfi)
        /*0008*/ 	.word	0x00000013


	//----- nvinfo : EIATTR_FRAME_SIZE
	.align		4
.L_1:
        /*000c*/ 	.byte	0x04, 0x11
        /*000e*/ 	.short	(.L_3 - .L_2)
	.align		4
.L_2:
        /*0010*/ 	.word	index@($__internal_0_$__cuda_sm3x_div_rn_noftz_f32_slowpath)
        /*0014*/ 	.word	0x00000000


	//----- nvinfo : EIATTR_FRAME_SIZE
	.align		4
.L_3:
        /*0018*/ 	.byte	0x04, 0x11
        /*001a*/ 	.short	(.L_5 - .L_4)
	.align		4
.L_4:
        /*001c*/ 	.word	index@(_Z19testForWidth_kernel4dim3yPfi)
        /*0020*/ 	.word	0x00000000


	//----- nvinfo : EIATTR_MIN_STACK_SIZE
	.align		4
.L_5:
        /*0024*/ 	.byte	0x04, 0x12
        /*0026*/ 	.short	(.L_7 - .L_6)
	.align		4
.L_6:
        /*0028*/ 	.word	index@(_Z19testForWidth_kernel4dim3yPfi)
        /*002c*/ 	.word	0x00000000
.L_7:


//--------------------- .nv.compat                --------------------------
	.section	.nv.compat,"",@"SHT_CUDA_COMPAT_INFO"
	.align	4
        /*0000*/ 	.byte	0x02, 0x09, 0x00, 0x00, 0x02, 0x02, 0x02, 0x00, 0x02, 0x05, 0x05, 0x00, 0x03, 0x07, 0x01, 0x01
        /*0010*/ 	.byte	0x02, 0x03, 0x00, 0x00, 0x02, 0x06, 0x01, 0x00, 0x04, 0x0b, 0x08, 0x00, 0x01, 0x00, 0x00, 0x00
        /*0020*/ 	.byte	0x00, 0x00, 0x00, 0x00


//--------------------- .nv.info._Z19testForWidth_kernel4dim3yPfi --------------------------
	.section	.nv.info._Z19testForWidth_kernel4dim3yPfi,"",@"SHT_CUDA_INFO"
	.sectionflags	@""
	.align	4


	//----- nvinfo : EIATTR_CUDA_API_VERSION
	.align		4
        /*0000*/ 	.byte	0x04, 0x37
        /*0002*/ 	.short	(.L_9 - .L_8)
.L_8:
        /*0004*/ 	.word	0x00000082


	//----- nvinfo : EIATTR_KPARAM_INFO
	.align		4
.L_9:
        /*0008*/ 	.byte	0x04, 0x17
        /*000a*/ 	.short	(.L_11 - .L_10)
.L_10:
        /*000c*/ 	.word	0x00000000
        /*0010*/ 	.short	0x0003
        /*0012*/ 	.short	0x0020
        /*0014*/ 	.byte	0x00, 0xf0, 0x11, 0x00


	//----- nvinfo : EIATTR_KPARAM_INFO
	.align		4
.L_11:
        /*0018*/ 	.byte	0x04, 0x17
        /*001a*/ 	.short	(.L_13 - .L_12)
.L_12:
        /*001c*/ 	.word	0x00000000
        /*0020*/ 	.short	0x0002
        /*0022*/ 	.short	0x0018
        /*0024*/ 	.byte	0x00, 0xf5, 0x21, 0x00


	//----- nvinfo : EIATTR_KPARAM_INFO
	.align		4
.L_13:
        /*0028*/ 	.byte	0x04, 0x17
        /*002a*/ 	.short	(.L_15 - .L_14)
.L_14:
        /*002c*/ 	.word	0x00000000
        /*0030*/ 	.short	0x0001
        /*0032*/ 	.short	0x0010
        /*0034*/ 	.byte	0x00, 0xf0, 0x21, 0x00


	//----- nvinfo : EIATTR_KPARAM_INFO
	.align		4
.L_15:
        /*0038*/ 	.byte	0x04, 0x17
        /*003a*/ 	.short	(.L_17 - .L_16)
.L_16:
        /*003c*/ 	.word	0x00000000
        /*0040*/ 	.short	0x0000
        /*0042*/ 	.short	0x0000
        /*0044*/ 	.byte	0x00, 0xf0, 0x31, 0x00


	//----- nvinfo : EIATTR_SPARSE_MMA_MASK
	.align		4
.L_17:
        /*0048*/ 	.byte	0x03, 0x50
        /*004a*/ 	.short	0x0000


	//----- nvinfo : EIATTR_MAXREG_COUNT
	.align		4
        /*004c*/ 	.byte	0x03, 0x1b
        /*004e*/ 	.short	0x00ff


	//----- nvinfo : EIATTR_MERCURY_ISA_VERSION
	.align		4
        /*0050*/ 	.byte	0x03, 0x5f
        /*0052*/ 	.short	0x0101


	//----- nvinfo : EIATTR_VRC_CTA_INIT_COUNT
	.align		4
        /*0054*/ 	.byte	0x02, 0x4a
	.zero		1
	.zero		1


	//----- nvinfo : EIATTR_EXIT_INSTR_OFFSETS
	.align		4
        /*0058*/ 	.byte	0x04, 0x1c
        /*005a*/ 	.short	(.L_19 - .L_18)


	//   ....[0]....
.L_18:
        /*005c*/ 	.word	0x00000120


	//   ....[1]....
        /*0060*/ 	.word	0x000003a0


	//   ....[2]....
        /*0064*/ 	.word	0x00000440


	//----- nvinfo : EIATTR_CRS_STACK_SIZE
	.align		4
.L_19:
        /*0068*/ 	.byte	0x04, 0x1e
        /*006a*/ 	.short	(.L_21 - .L_20)
.L_20:
        /*006c*/ 	.word	0x00000000


	//----- nvinfo : EIATTR_CBANK_PARAM_SIZE
	.align		4
.L_21:
        /*0070*/ 	.byte	0x03, 0x19
        /*0072*/ 	.short	0x0024


	//----- nvinfo : EIATTR_PARAM_CBANK
	.align		4
        /*0074*/ 	.byte	0x04, 0x0a
        /*0076*/ 	.short	(.L_23 - .L_22)
	.align		4
.L_22:
        /*0078*/ 	.word	index@(.nv.constant0._Z19testForWidth_kernel4dim3yPfi)
        /*007c*/ 	.short	0x0380
        /*007e*/ 	.short	0x0024


	//----- nvinfo : EIATTR_SW_WAR
	.align		4
.L_23:
        /*0080*/ 	.byte	0x04, 0x36
        /*0082*/ 	.short	(.L_25 - .L_24)
.L_24:
        /*0084*/ 	.word	0x00000008
.L_25:


//--------------------- .nv.callgraph             --------------------------
	.section	.nv.callgraph,"",@"SHT_CUDA_CALLGRAPH"
	.align	4
	.sectionentsize	8
	.align		4
        /*0000*/ 	.word	0x00000000
	.align		4
        /*0004*/ 	.word	0xffffffff
	.align		4
        /*0008*/ 	.word	0x00000000
	.align		4
        /*000c*/ 	.word	0xfffffffe
	.align		4
        /*0010*/ 	.word	0x00000000
	.align		4
        /*0014*/ 	.word	0xfffffffd
	.align		4
        /*0018*/ 	.word	0x00000000
	.align		4
        /*001c*/ 	.word	0xfffffffc


//--------------------- .text._Z19testForWidth_kernel4dim3yPfi --------------------------
	.section	.text._Z19testForWidth_kernel4dim3yPfi,"ax",@progbits
	.align	128
        .global         _Z19testForWidth_kernel4dim3yPfi
        .type           _Z19testForWidth_kernel4dim3yPfi,@function
        .size           _Z19testForWidth_kernel4dim3yPfi,(.L_x_18 - _Z19testForWidth_kernel4dim3yPfi)
        .other          _Z19testForWidth_kernel4dim3yPfi,@"STO_CUDA_ENTRY STV_DEFAULT"
_Z19testForWidth_kernel4dim3yPfi:
.text._Z19testForWidth_kernel4dim3yPfi:
[----:B------:R-:W-:Y:S01]  /*0000*/  LDC R1, c[0x0][0x37c] ;  /* 0x0000df00ff017b82 */ /* 0x000fe20000000800 */
[----:B------:R-:W0:Y:S07]  /*0010*/  S2R R6, SR_TID.Y ;  /* 0x0000000000067919 */ /* 0x000e2e0000002200 */
[----:B------:R-:W1:Y:S01]  /*0020*/  LDC R3, c[0x0][0x360] ;  /* 0x0000d800ff037b82 */ /* 0x000e620000000800 */
[----:B------:R-:W2:Y:S01]  /*0030*/  LDCU.64 UR8, c[0x0][0x380] ;  /* 0x00007000ff0877ac */ /* 0x000ea20008000a00 */
[----:B------:R-:W1:Y:S01]  /*0040*/  S2R R4, SR_TID.X ;  /* 0x0000000000047919 */ /* 0x000e620000002100 */
[----:B------:R-:W3:Y:S01]  /*0050*/  LDCU UR7, c[0x0][0x388] ;  /* 0x00007100ff0777ac */ /* 0x000ee20008000800 */
[----:B------:R-:W4:Y:S04]  /*0060*/  S2R R0, SR_TID.Z ;  /* 0x0000000000007919 */ /* 0x000f280000002300 */
[----:B------:R-:W0:Y:S08]  /*0070*/  S2UR UR5, SR_CTAID.Y ;  /* 0x00000000000579c3 */ /* 0x000e300000002600 */
[----:B------:R-:W0:Y:S08]  /*0080*/  LDC R5, c[0x0][0x364] ;  /* 0x0000d900ff057b82 */ /* 0x000e300000000800 */
[----:B------:R-:W1:Y:S08]  /*0090*/  S2UR UR4, SR_CTAID.X ;  /* 0x00000000000479c3 */ /* 0x000e700000002500 */
[----:B------:R-:W4:Y:S08]  /*00a0*/  S2UR UR6, SR_CTAID.Z ;  /* 0x00000000000679c3 */ /* 0x000f300000002700 */
[----:B------:R-:W4:Y:S01]  /*00b0*/  LDC R7, c[0x0][0x368] ;  /* 0x0000da00ff077b82 */ /* 0x000f220000000800 */
[----:B0-----:R-:W-:-:S05]  /*00c0*/  IMAD R6, R5, UR5, R6 ;  /* 0x0000000505067c24 */ /* 0x001fca000f8e0206 */
[----:B--2---:R-:W-:Y:S01]  /*00d0*/  ISETP.GE.U32.AND P0, PT, R6, UR9, PT ;  /* 0x0000000906007c0c */ /* 0x004fe2000bf06070 */
[----:B-1----:R-:W-:-:S05]  /*00e0*/  IMAD R4, R3, UR4, R4 ;  /* 0x0000000403047c24 */ /* 0x002fca000f8e0204 */
[----:B------:R-:W-:Y:S01]  /*00f0*/  ISETP.GE.U32.OR P0, PT, R4, UR8, P0 ;  /* 0x0000000804007c0c */ /* 0x000fe20008706470 */
[----:B----4-:R-:W-:-:S05]  /*0100*/  IMAD R5, R7, UR6, R0 ;  /* 0x0000000607057c24 */ /* 0x010fca000f8e0200 */
[----:B---3--:R-:W-:-:S13]  /*0110*/  ISETP.GE.U32.OR P0, PT, R5, UR7, P0 ;  /* 0x0000000705007c0c */ /* 0x008fda0008706470 */
[----:B------:R-:W-:Y:S05]  /*0120*/  @P0 EXIT ;  /* 0x000000000000094d */ /* 0x000fea0003800000 */
[----:B------:R-:W-:Y:S01]  /*0130*/  I2FP.F32.U32 R3, UR8 ;  /* 0x0000000800037c45 */ /* 0x000fe20008201000 */
[----:B------:R-:W-:Y:S01]  /*0140*/  BSSY.RECONVERGENT B0, `(.L_x_0) ;  /* 0x000000f000007945 */ /* 0x000fe20003800200 */
[----:B------:R-:W-:Y:S02]  /*0150*/  I2FP.F32.S32 R0, R4 ;  /* 0x0000000400007245 */ /* 0x000fe40000201400 */
[----:B------:R-:W0:Y:S03]  /*0160*/  MUFU.RCP R2, R3 ;  /* 0x0000000300027308 */ /* 0x000e260000001000 */
[----:B------:R-:W-:-:S05]  /*0170*/  FADD R0, R0, 0.5 ;  /* 0x3f00000000007421 */ /* 0x000fca0000000000 */
[----:B------:R-:W1:Y:S01]  /*0180*/  FCHK P0, R0, R3 ;  /* 0x0000000300007302 */ /* 0x000e620000000000 */
[----:B0-----:R-:W-:-:S04]  /*0190*/  FFMA R7, -R3, R2, 1 ;  /* 0x3f80000003077423 */ /* 0x001fc80000000102 */
[----:B------:R-:W-:Y:S01]  /*01a0*/  FFMA R9, R2, R7, R2 ;  /* 0x0000000702097223 */ /* 0x000fe20000000002 */
[----:B------:R-:W-:-:S03]  /*01b0*/  I2FP.F32.U32 R7, UR9 ;  /* 0x0000000900077c45 */ /* 0x000fc60008201000 */
[----:B------:R-:W-:-:S04]  /*01c0*/  FFMA R2, R0, R9, RZ ;  /* 0x0000000900027223 */ /* 0x000fc800000000ff */
[----:B------:R-:W-:-:S04]  /*01d0*/  FFMA R8, -R3, R2, R0 ;  /* 0x0000000203087223 */ /* 0x000fc80000000100 */
[----:B------:R-:W-:Y:S01]  /*01e0*/  FFMA R2, R9, R8, R2 ;  /* 0x0000000809027223 */ /* 0x000fe20000000002 */
[----:B-1----:R-:W-:Y:S06]  /*01f0*/  @!P0 BRA `(.L_x_1) ;  /* 0x00000000000c8947 */ /* 0x002fec0003800000 */
[----:B------:R-:W-:-:S07]  /*0200*/  MOV R8, 0x220 ;  /* 0x0000022000087802 */ /* 0x000fce0000000f00 */
[----:B------:R-:W-:Y:S05]  /*0210*/  CALL.REL.NOINC `($__internal_0_$__cuda_sm3x_div_rn_noftz_f32_slowpath) ;  /* 0x00000000008c7944 */ /* 0x000fea0003c00000 */
[----:B------:R-:W-:-:S07]  /*0220*/  IMAD.MOV.U32 R2, RZ, RZ, R0 ;  /* 0x000000ffff027224 */ /* 0x000fce00078e0000 */
.L_x_1:
[----:B------:R-:W-:Y:S05]  /*0230*/  BSYNC.RECONVERGENT B0 ;  /* 0x0000000000007941 */ /* 0x000fea0003800200 */
.L_x_0:
[----:B------:R-:W-:Y:S01]  /*0240*/  I2FP.F32.U32 R6, R6 ;  /* 0x0000000600067245 */ /* 0x000fe20000201000 */
[----:B------:R-:W0:Y:S01]  /*0250*/  LDCU UR4, c[0x0][0x388] ;  /* 0x00007100ff0477ac */ /* 0x000e220008000800 */
[----:B------:R-:W-:Y:S03]  /*0260*/  BSSY.RECONVERGENT B0, `(.L_x_2) ;  /* 0x0000008000007945 */ /* 0x000fe60003800200 */
[----:B------:R-:W-:-:S04]  /*0270*/  FADD R0, R6, 0.5 ;  /* 0x3f00000006007421 */ /* 0x000fc80000000000 */
[----:B------:R-:W1:Y:S01]  /*0280*/  FCHK P0, R0, R7 ;  /* 0x0000000700007302 */ /* 0x000e620000000000 */
[----:B0-----:R-:W-:Y:S01]  /*0290*/  I2FP.F32.U32 R6, UR4 ;  /* 0x0000000400067c45 */ /* 0x001fe20008201000 */
[----:B-1----:R-:W-:Y:S06]  /*02a0*/  @!P0 BRA `(.L_x_3) ;  /* 0x00000000000c8947 */ /* 0x002fec0003800000 */
[----:B------:R-:W-:Y:S01]  /*02b0*/  IMAD.MOV.U32 R3, RZ, RZ, R7 ;  /* 0x000000ffff037224 */ /* 0x000fe200078e0007 */
[----:B------:R-:W-:-:S07]  /*02c0*/  MOV R8, 0x2e0 ;  /* 0x000002e000087802 */ /* 0x000fce0000000f00 */
[----:B------:R-:W-:Y:S05]  /*02d0*/  CALL.REL.NOINC `($__internal_0_$__cuda_sm3x_div_rn_noftz_f32_slowpath) ;  /* 0x00000000005c7944 */ /* 0x000fea0003c00000 */
.L_x_3:
[----:B------:R-:W-:Y:S05]  /*02e0*/  BSYNC.RECONVERGENT B0 ;  /* 0x0000000000007941 */ /* 0x000fea0003800200 */
.L_x_2:
[----:B------:R-:W-:Y:S01]  /*02f0*/  I2FP.F32.U32 R5, R5 ;  /* 0x0000000500057245 */ /* 0x000fe20000201000 */
[----:B------:R-:W-:Y:S04]  /*0300*/  BSSY.RECONVERGENT B0, `(.L_x_4) ;  /* 0x0000007000007945 */ /* 0x000fe80003800200 */
[----:B------:R-:W-:-:S04]  /*0310*/  FADD R0, R5, 0.5 ;  /* 0x3f00000005007421 */ /* 0x000fc80000000000 */
[----:B------:R-:W0:Y:S02]  /*0320*/  FCHK P0, R0, R6 ;  /* 0x0000000600007302 */ /* 0x000e240000000000 */
[----:B0-----:R-:W-:Y:S05]  /*0330*/  @!P0 BRA `(.L_x_5) ;  /* 0x00000000000c8947 */ /* 0x001fea0003800000 */
[----:B------:R-:W-:Y:S01]  /*0340*/  IMAD.MOV.U32 R3, RZ, RZ, R6 ;  /* 0x000000ffff037224 */ /* 0x000fe200078e0006 */
[----:B------:R-:W-:-:S07]  /*0350*/  MOV R8, 0x370 ;  /* 0x0000037000087802 */ /* 0x000fce0000000f00 */
[----:B------:R-:W-:Y:S05]  /*0360*/  CALL.REL.NOINC `($__internal_0_$__cuda_sm3x_div_rn_noftz_f32_slowpath) ;  /* 0x0000000000387944 */ /* 0x000fea0003c00000 */
.L_x_5:
[----:B------:R-:W-:Y:S05]  /*0370*/  BSYNC.RECONVERGENT B0 ;  /* 0x0000000000007941 */ /* 0x000fea0003800200 */
.L_x_4:
[----:B------:R-:W0:Y:S02]  /*0380*/  LDC R0, c[0x0][0x3a0] ;  /* 0x0000e800ff007b82 */ /* 0x000e240000000800 */
[----:B0-----:R-:W-:-:S13]  /*0390*/  ISETP.NE.AND P0, PT, R0, 0x1, PT ;  /* 0x000000010000780c */ /* 0x001fda0003f05270 */
[----:B------:R-:W-:Y:S05]  /*03a0*/  @P0 EXIT ;  /* 0x000000000000094d */ /* 0x000fea0003800000 */
[----:B------:R-:W0:Y:S01]  /*03b0*/  LDCU UR4, c[0x0][0x390] ;  /* 0x00007200ff0477ac */ /* 0x000e220008000800 */
[----:B------:R-:W-:Y:S02]  /*03c0*/  IMAD.MOV.U32 R3, RZ, RZ, RZ ;  /* 0x000000ffff037224 */ /* 0x000fe400078e00ff */
[----:B------:R-:W-:Y:S01]  /*03d0*/  IMAD.MOV.U32 R0, RZ, RZ, -0x3e000000 ;  /* 0xc2000000ff007424 */ /* 0x000fe200078e00ff */
[----:B------:R-:W-:-:S03]  /*03e0*/  UMOV UR5, URZ ;  /* 0x000000ff00057c82 */ /* 0x000fc60008000000 */
[----:B0-----:R0:W5:Y:S01]  /*03f0*/  TEX.LL RZ, R3, R2, R0, UR4, 2D, 0x1 ;  /* 0x28ff040002037f60 */ /* 0x00116200089e01ff */
[----:B------:R-:W1:Y:S01]  /*0400*/  LDC.64 R6, c[0x0][0x398] ;  /* 0x0000e600ff067b82 */ /* 0x000e620000000a00 */
[----:B0-----:R-:W0:Y:S01]  /*0410*/  LDCU.64 UR4, c[0x0][0x358] ;  /* 0x00006b00ff0477ac */ /* 0x001e220008000a00 */
[----:B-1----:R-:W-:-:S05]  /*0420*/  IMAD.WIDE R4, R4, 0x4, R6 ;  /* 0x0000000404047825 */ /* 0x002fca00078e0206 */
[----:B0----5:R-:W-:Y:S01]  /*0430*/  STG.E desc[UR4][R4.64], R3 ;  /* 0x0000000304007986 */ /* 0x021fe2000c101904 */
[----:B------:R-:W-:Y:S05]  /*0440*/  EXIT ;  /* 0x000000000000794d */ /* 0x000fea0003800000 */
        .weak           $__internal_0_$__cuda_sm3x_div_rn_noftz_f32_slowpath
        .type           $__internal_0_$__cuda_sm3x_div_rn_noftz_f32_slowpath,@function
        .size           $__internal_0_$__cuda_sm3x_div_rn_noftz_f32_slowpath,(.L_x_18 - $__internal_0_$__cuda_sm3x_div_rn_noftz_f32_slowpath)
$__internal_0_$__cuda_sm3x_div_rn_noftz_f32_slowpath:
[----:B------:R-:W-:Y:S01]  /*0450*/  SHF.R.U32.HI R10, RZ, 0x17, R3 ;  /* 0x00000017ff0a7819 */ /* 0x000fe20000011603 */
[----:B------:R-:W-:Y:S01]  /*0460*/  BSSY.RECONVERGENT B1, `(.L_x_6) ;  /* 0x0000062000017945 */ /* 0x000fe20003800200 */
[----:B------:R-:W-:Y:S02]  /*0470*/  SHF.R.U32.HI R9, RZ, 0x17, R0 ;  /* 0x00000017ff097819 */ /* 0x000fe40000011600 */
[----:B------:R-:W-:Y:S02]  /*0480*/  LOP3.LUT R10, R10, 0xff, RZ, 0xc0, !PT ;  /* 0x000000ff0a0a7812 */ /* 0x000fe400078ec0ff */
[----:B------:R-:W-:-:S03]  /*0490*/  LOP3.LUT R14, R9, 0xff, RZ, 0xc0, !PT ;  /* 0x000000ff090e7812 */ /* 0x000fc600078ec0ff */
[----:B------:R-:W-:Y:S02]  /*04a0*/  VIADD R12, R10, 0xffffffff ;  /* 0xffffffff0a0c7836 */ /* 0x000fe40000000000 */
[----:B------:R-:W-:-:S03]  /*04b0*/  VIADD R11, R14, 0xffffffff ;  /* 0xffffffff0e0b7836 */ /* 0x000fc60000000000 */
[----:B------:R-:W-:-:S04]  /*04c0*/  ISETP.GT.U32.AND P0, PT, R12, 0xfd, PT ;  /* 0x000000fd0c00780c */ /* 0x000fc80003f04070 */
[----:B------:R-:W-:-:S13]  /*04d0*/  ISETP.GT.U32.OR P0, PT, R11, 0xfd, P0 ;  /* 0x000000fd0b00780c */ /* 0x000fda0000704470 */
[----:B------:R-:W-:Y:S01]  /*04e0*/  @!P0 IMAD.MOV.U32 R9, RZ, RZ, RZ ;  /* 0x000000ffff098224 */ /* 0x000fe200078e00ff */
[----:B------:R-:W-:Y:S06]  /*04f0*/  @!P0 BRA `(.L_x_7) ;  /* 0x00000000005c8947 */ /* 0x000fec0003800000 */
[----:B------:R-:W-:Y:S02]  /*0500*/  FSETP.GTU.FTZ.AND P0, PT, |R0|, +INF , PT ;  /* 0x7f8000000000780b */ /* 0x000fe40003f1c200 */
[----:B------:R-:W-:-:S04]  /*0510*/  FSETP.GTU.FTZ.AND P1, PT, |R3|, +INF , PT ;  /* 0x7f8000000300780b */ /* 0x000fc80003f3c200 */
[----:B------:R-:W-:-:S13]  /*0520*/  PLOP3.LUT P0, PT, P0, P1, PT, 0xf8, 0x8f ;  /* 0x00000000008f781c */ /* 0x000fda0000703f70 */
[----:B------:R-:W-:Y:S05]  /*0530*/  @P0 BRA `(.L_x_8) ;  /* 0x00000004004c0947 */ /* 0x000fea0003800000 */
[----:B------:R-:W-:-:S13]  /*0540*/  LOP3.LUT P0, RZ, R3, 0x7fffffff, R0, 0xc8, !PT ;  /* 0x7fffffff03ff7812 */ /* 0x000fda000780c800 */
[----:B------:R-:W-:Y:S05]  /*0550*/  @!P0 BRA `(.L_x_9) ;  /* 0x00000004003c8947 */ /* 0x000fea0003800000 */
[C---:B------:R-:W-:Y:S02]  /*0560*/  FSETP.NEU.FTZ.AND P2, PT, |R0|.reuse, +INF , PT ;  /* 0x7f8000000000780b */ /* 0x040fe40003f5d200 */
[----:B------:R-:W-:Y:S02]  /*0570*/  FSETP.NEU.FTZ.AND P1, PT, |R3|, +INF , PT ;  /* 0x7f8000000300780b */ /* 0x000fe40003f3d200 */
[----:B------:R-:W-:-:S11]  /*0580*/  FSETP.NEU.FTZ.AND P0, PT, |R0|, +INF , PT ;  /* 0x7f8000000000780b */ /* 0x000fd60003f1d200 */
[----:B------:R-:W-:Y:S05]  /*0590*/  @!P1 BRA !P2, `(.L_x_9) ;  /* 0x00000004002c9947 */ /* 0x000fea0005000000 */
[----:B------:R-:W-:-:S04]  /*05a0*/  LOP3.LUT P2, RZ, R0, 0x7fffffff, RZ, 0xc0, !PT ;  /* 0x7fffffff00ff7812 */ /* 0x000fc8000784c0ff */
[----:B------:R-:W-:-:S13]  /*05b0*/  PLOP3.LUT P1, PT, P1, P2, PT, 0x2f, 0xf2 ;  /* 0x0000000000f2781c */ /* 0x000fda0000f24577 */
[----:B------:R-:W-:Y:S05]  /*05c0*/  @P1 BRA `(.L_x_10) ;  /* 0x0000000400181947 */ /* 0x000fea0003800000 */
[----:B------:R-:W-:-:S04]  /*05d0*/  LOP3.LUT P1, RZ, R3, 0x7fffffff, RZ, 0xc0, !PT ;  /* 0x7fffffff03ff7812 */ /* 0x000fc8000782c0ff */
[----:B------:R-:W-:-:S13]  /*05e0*/  PLOP3.LUT P0, PT, P0, P1, PT, 0x2f, 0xf2 ;  /* 0x0000000000f2781c */ /* 0x000fda0000702577 */
[----:B------:R-:W-:Y:S05]  /*05f0*/  @P0 BRA `(.L_x_11) ;  /* 0x0000000400000947 */ /* 0x000fea0003800000 */
[----:B------:R-:W-:Y:S02]  /*0600*/  ISETP.GE.AND P0, PT, R11, RZ, PT ;  /* 0x000000ff0b00720c */ /* 0x000fe40003f06270 */
[----:B------:R-:W-:-:S11]  /*0610*/  ISETP.GE.AND P1, PT, R12, RZ, PT ;  /* 0x000000ff0c00720c */ /* 0x000fd60003f26270 */
[----:B------:R-:W-:Y:S02]  /*0620*/  @P0 IMAD.MOV.U32 R9, RZ, RZ, RZ ;  /* 0x000000ffff090224 */ /* 0x000fe400078e00ff */
[----:B------:R-:W-:Y:S01]  /*0630*/  @!P0 FFMA R0, R0, 1.84467440737095516160e+19, RZ ;  /* 0x5f80000000008823 */ /* 0x000fe200000000ff */
[----:B------:R-:W-:Y:S02]  /*0640*/  @!P0 IMAD.MOV.U32 R9, RZ, RZ, -0x40 ;  /* 0xffffffc0ff098424 */ /* 0x000fe400078e00ff */
[----:B------:R-:W-:Y:S02]  /*0650*/  @!P1 FFMA R3, R3, 1.84467440737095516160e+19, RZ ;  /* 0x5f80000003039823 */ /* 0x000fe400000000ff */
[----:B------:R-:W-:-:S07]  /*0660*/  @!P1 VIADD R9, R9, 0x40 ;  /* 0x0000004009099836 */ /* 0x000fce0000000000 */
.L_x_7:
[----:B------:R-:W-:Y:S01]  /*0670*/  LEA R12, R10, 0xc0800000, 0x17 ;  /* 0xc08000000a0c7811 */ /* 0x000fe200078eb8ff */
[----:B------:R-:W-:Y:S04]  /*0680*/  BSSY.RECONVERGENT B2, `(.L_x_12) ;  /* 0x0000036000027945 */ /* 0x000fe80003800200 */
[----:B------:R-:W-:Y:S02]  /*0690*/  IMAD.IADD R12, R3, 0x1, -R12 ;  /* 0x00000001030c7824 */ /* 0x000fe400078e0a0c */
[----:B------:R-:W-:Y:S02]  /*06a0*/  VIADD R3, R14, 0xffffff81 ;  /* 0xffffff810e037836 */ /* 0x000fe40000000000 */
[----:B------:R-:W0:Y:S01]  /*06b0*/  MUFU.RCP R11, R12 ;  /* 0x0000000c000b7308 */ /* 0x000e220000001000 */
[----:B------:R-:W-:Y:S01]  /*06c0*/  FADD.FTZ R13, -R12, -RZ ;  /* 0x800000ff0c0d7221 */ /* 0x000fe20000010100 */
[C---:B------:R-:W-:Y:S01]  /*06d0*/  IMAD R0, R3.reuse, -0x800000, R0 ;  /* 0xff80000003007824 */ /* 0x040fe200078e0200 */
[----:B------:R-:W-:-:S05]  /*06e0*/  IADD3 R10, PT, PT, R3, 0x7f, -R10 ;  /* 0x0000007f030a7810 */ /* 0x000fca0007ffe80a */
[----:B------:R-:W-:Y:S02]  /*06f0*/  IMAD.IADD R10, R10, 0x1, R9 ;  /* 0x000000010a0a7824 */ /* 0x000fe400078e0209 */
[----:B0-----:R-:W-:-:S04]  /*0700*/  FFMA R14, R11, R13, 1 ;  /* 0x3f8000000b0e7423 */ /* 0x001fc8000000000d */
[----:B------:R-:W-:-:S04]  /*0710*/  FFMA R16, R11, R14, R11 ;  /* 0x0000000e0b107223 */ /* 0x000fc8000000000b */
[----:B------:R-:W-:-:S04]  /*0720*/  FFMA R11, R0, R16, RZ ;  /* 0x00000010000b7223 */ /* 0x000fc800000000ff */
[----:B------:R-:W-:-:S04]  /*0730*/  FFMA R14, R13, R11, R0 ;  /* 0x0000000b0d0e7223 */ /* 0x000fc80000000000 */
[----:B------:R-:W-:-:S04]  /*0740*/  FFMA R11, R16, R14, R11 ;  /* 0x0000000e100b7223 */ /* 0x000fc8000000000b */
[----:B------:R-:W-:-:S04]  /*0750*/  FFMA R14, R13, R11, R0 ;  /* 0x0000000b0d0e7223 */ /* 0x000fc80000000000 */
[----:B------:R-:W-:-:S05]  /*0760*/  FFMA R0, R16, R14, R11 ;  /* 0x0000000e10007223 */ /* 0x000fca000000000b */
[----:B------:R-:W-:-:S04]  /*0770*/  SHF.R.U32.HI R3, RZ, 0x17, R0 ;  /* 0x00000017ff037819 */ /* 0x000fc80000011600 */
[----:B------:R-:W-:-:S05]  /*0780*/  LOP3.LUT R3, R3, 0xff, RZ, 0xc0, !PT ;  /* 0x000000ff03037812 */ /* 0x000fca00078ec0ff */
[----:B------:R-:W-:-:S04]  /*0790*/  IMAD.IADD R13, R3, 0x1, R10 ;  /* 0x00000001030d7824 */ /* 0x000fc800078e020a */
[----:B------:R-:W-:-:S05]  /*07a0*/  VIADD R3, R13, 0xffffffff ;  /* 0xffffffff0d037836 */ /* 0x000fca0000000000 */
[----:B------:R-:W-:-:S13]  /*07b0*/  ISETP.GE.U32.AND P0, PT, R3, 0xfe, PT ;  /* 0x000000fe0300780c */ /* 0x000fda0003f06070 */
[----:B------:R-:W-:Y:S05]  /*07c0*/  @!P0 BRA `(.L_x_13) ;  /* 0x0000000000808947 */ /* 0x000fea0003800000 */
[----:B------:R-:W-:-:S13]  /*07d0*/  ISETP.GT.AND P0, PT, R13, 0xfe, PT ;  /* 0x000000fe0d00780c */ /* 0x000fda0003f04270 */
[----:B------:R-:W-:Y:S05]  /*07e0*/  @P0 BRA `(.L_x_14) ;  /* 0x00000000006c0947 */ /* 0x000fea0003800000 */
[----:B------:R-:W-:-:S13]  /*07f0*/  ISETP.GE.AND P0, PT, R13, 0x1, PT ;  /* 0x000000010d00780c */ /* 0x000fda0003f06270 */
[----:B------:R-:W-:Y:S05]  /*0800*/  @P0 BRA `(.L_x_15) ;  /* 0x0000000000740947 */ /* 0x000fea0003800000 */
[----:B------:R-:W-:Y:S02]  /*0810*/  ISETP.GE.AND P0, PT, R13, -0x18, PT ;  /* 0xffffffe80d00780c */ /* 0x000fe40003f06270 */
[----:B------:R-:W-:-:S11]  /*0820*/  LOP3.LUT R0, R0, 0x80000000, RZ, 0xc0, !PT ;  /* 0x8000000000007812 */ /* 0x000fd600078ec0ff */
[----:B------:R-:W-:Y:S05]  /*0830*/  @!P0 BRA `(.L_x_15) ;  /* 0x0000000000688947 */ /* 0x000fea0003800000 */
[CCC-:B------:R-:W-:Y:S01]  /*0840*/  FFMA.RZ R3, R16.reuse, R14.reuse, R11.reuse ;  /* 0x0000000e10037223 */ /* 0x1c0fe2000000c00b */
[C---:B------:R-:W-:Y:S02]  /*0850*/  VIADD R12, R13.reuse, 0x20 ;  /* 0x000000200d0c7836 */ /* 0x040fe40000000000 */
[CCC-:B------:R-:W-:Y:S01]  /*0860*/  FFMA.RM R10, R16.reuse, R14.reuse, R11.reuse ;  /* 0x0000000e100a7223 */ /* 0x1c0fe2000000400b */
[----:B------:R-:W-:Y:S02]  /*0870*/  ISETP.NE.AND P2, PT, R13, RZ, PT ;  /* 0x000000ff0d00720c */ /* 0x000fe40003f45270 */
[----:B------:R-:W-:Y:S01]  /*0880*/  LOP3.LUT R9, R3, 0x7fffff, RZ, 0xc0, !PT ;  /* 0x007fffff03097812 */ /* 0x000fe200078ec0ff */
[----:B------:R-:W-:Y:S01]  /*0890*/  FFMA.RP R3, R16, R14, R11 ;  /* 0x0000000e10037223 */ /* 0x000fe2000000800b */
[----:B------:R-:W-:Y:S01]  /*08a0*/  IMAD.MOV R11, RZ, RZ, -R13 ;  /* 0x000000ffff0b7224 */ /* 0x000fe200078e0a0d */
[----:B------:R-:W-:Y:S02]  /*08b0*/  ISETP.NE.AND P1, PT, R13, RZ, PT ;  /* 0x000000ff0d00720c */ /* 0x000fe40003f25270 */
[----:B------:R-:W-:-:S02]  /*08c0*/  LOP3.LUT R9, R9, 0x800000, RZ, 0xfc, !PT ;  /* 0x0080000009097812 */ /* 0x000fc400078efcff */
[----:B------:R-:W-:Y:S02]  /*08d0*/  FSETP.NEU.FTZ.AND P0, PT, R3, R10, PT ;  /* 0x0000000a0300720b */ /* 0x000fe40003f1d000 */
[----:B------:R-:W-:Y:S02]  /*08e0*/  SHF.L.U32 R12, R9, R12, RZ ;  /* 0x0000000c090c7219 */ /* 0x000fe400000006ff */
[----:B------:R-:W-:Y:S02]  /*08f0*/  SEL R10, R11, RZ, P2 ;  /* 0x000000ff0b0a7207 */ /* 0x000fe40001000000 */
[----:B------:R-:W-:Y:S02]  /*0900*/  ISETP.NE.AND P1, PT, R12, RZ, P1 ;  /* 0x000000ff0c00720c */ /* 0x000fe40000f25270 */
[----:B------:R-:W-:Y:S02]  /*0910*/  SHF.R.U32.HI R10, RZ, R10, R9 ;  /* 0x0000000aff0a7219 */ /* 0x000fe40000011609 */
[----:B------:R-:W-:-:S02]  /*0920*/  PLOP3.LUT P0, PT, P0, P1, PT, 0xf8, 0x8f ;  /* 0x00000000008f781c */ /* 0x000fc40000703f70 */
[----:B------:R-:W-:Y:S02]  /*0930*/  SHF.R.U32.HI R12, RZ, 0x1, R10 ;  /* 0x00000001ff0c7819 */ /* 0x000fe4000001160a */
[----:B------:R-:W-:-:S04]  /*0940*/  SEL R3, RZ, 0x1, !P0 ;  /* 0x00000001ff037807 */ /* 0x000fc80004000000 */
[----:B------:R-:W-:-:S04]  /*0950*/  LOP3.LUT R3, R3, 0x1, R12, 0xf8, !PT ;  /* 0x0000000103037812 */ /* 0x000fc800078ef80c */
[----:B------:R-:W-:-:S05]  /*0960*/  LOP3.LUT R3, R3, R10, RZ, 0xc0, !PT ;  /* 0x0000000a03037212 */ /* 0x000fca00078ec0ff */
[----:B------:R-:W-:-:S05]  /*0970*/  IMAD.IADD R3, R12, 0x1, R3 ;  /* 0x000000010c037824 */ /* 0x000fca00078e0203 */
[----:B------:R-:W-:Y:S01]  /*0980*/  LOP3.LUT R0, R3, R0, RZ, 0xfc, !PT ;  /* 0x0000000003007212 */ /* 0x000fe200078efcff */
[----:B------:R-:W-:Y:S06]  /*0990*/  BRA `(.L_x_15) ;  /* 0x0000000000107947 */ /* 0x000fec0003800000 */
.L_x_14:
[----:B------:R-:W-:-:S04]  /*09a0*/  LOP3.LUT R0, R0, 0x80000000, RZ, 0xc0, !PT ;  /* 0x8000000000007812 */ /* 0x000fc800078ec0ff */
[----:B------:R-:W-:Y:S01]  /*09b0*/  LOP3.LUT R0, R0, 0x7f800000, RZ, 0xfc, !PT ;  /* 0x7f80000000007812 */ /* 0x000fe200078efcff */
[----:B------:R-:W-:Y:S06]  /*09c0*/  BRA `(.L_x_15) ;  /* 0x0000000000047947 */ /* 0x000fec0003800000 */
.L_x_13:
[----:B------:R-:W-:-:S07]  /*09d0*/  IMAD R0, R10, 0x800000, R0 ;  /* 0x008000000a007824 */ /* 0x000fce00078e0200 */
.L_x_15:
[----:B------:R-:W-:Y:S05]  /*09e0*/  BSYNC.RECONVERGENT B2 ;  /* 0x0000000000027941 */ /* 0x000fea0003800200 */
.L_x_12:
[----:B------:R-:W-:Y:S05]  /*09f0*/  BRA `(.L_x_16) ;  /* 0x0000000000207947 */ /* 0x000fea0003800000 */
.L_x_11:
[----:B------:R-:W-:-:S04]  /*0a00*/  LOP3.LUT R0, R3, 0x80000000, R0, 0x48, !PT ;  /* 0x8000000003007812 */ /* 0x000fc800078e4800 */
[----:B------:R-:W-:Y:S01]  /*0a10*/  LOP3.LUT R0, R0, 0x7f800000, RZ, 0xfc, !PT ;  /* 0x7f80000000007812 */ /* 0x000fe200078efcff */
[----:B------:R-:W-:Y:S06]  /*0a20*/  BRA `(.L_x_16) ;  /* 0x0000000000147947 */ /* 0x000fec0003800000 */
.L_x_10:
[----:B------:R-:W-:Y:S01]  /*0a30*/  LOP3.LUT R0, R3, 0x80000000, R0, 0x48, !PT ;  /* 0x8000000003007812 */ /* 0x000fe200078e4800 */
[----:B------:R-:W-:Y:S06]  /*0a40*/  BRA `(.L_x_16) ;  /* 0x00000000000c7947 */ /* 0x000fec0003800000 */
.L_x_9:
[----:B------:R-:W0:Y:S01]  /*0a50*/  MUFU.RSQ R0, -QNAN ;  /* 0xffc0000000007908 */ /* 0x000e220000001400 */
[----:B------:R-:W-:Y:S05]  /*0a60*/  BRA `(.L_x_16) ;  /* 0x0000000000047947 */ /* 0x000fea0003800000 */
.L_x_8:
[----:B------:R-:W-:-:S07]  /*0a70*/  FADD.FTZ R0, R0, R3 ;  /* 0x0000000300007221 */ /* 0x000fce0000010000 */
.L_x_16:
[----:B------:R-:W-:Y:S05]  /*0a80*/  BSYNC.RECONVERGENT B1 ;  /* 0x0000000000017941 */ /* 0x000fea0003800200 */
.L_x_6:
[----:B------:R-:W-:-:S04]  /*0a90*/  IMAD.MOV.U32 R9, RZ, RZ, 0x0 ;  /* 0x00000000ff097424 */ /* 0x000fc800078e00ff */
[----:B0-----:R-:W-:Y:S05]  /*0aa0*/  RET.REL.NODEC R8 `(_Z19testForWidth_kernel4dim3yPfi) ;  /* 0xfffffff408547950 */ /* 0x001fea0003c3ffff */
.L_x_17:
[----:B------:R-:W-:-:S00]  /*0ab0*/  BRA `(.L_x_17) ;  /* 0xfffffffc00fc7947 */ /* 0x000fc0000383ffff */
[----:B------:R-:W-:-:S00]  /*0ac0*/  NOP ;  /* 0x0000000000007918 */ /* 0x000fc00000000000 */
        /* <DEDUP_REMOVED lines=11> */
.L_x_18:


//--------------------- .nv.shared.reserved.0     --------------------------
	.section	.nv.shared.reserved.0,"aw",@nobits
	.weak		__nv_reservedSMEM_offset_0_alias
	.size		__nv_reservedSMEM_offset_0_alias, 0, 64
	.other		__nv_reservedSMEM_offset_0_alias,@"STO_CUDA_RESERVED_SHARED STV_DEFAULT"
__nv_reservedSMEM_offset_0_alias:
	.zero		0
	.zero		64


//--------------------- .nv.constant0._Z19testForWidth_kernel4dim3yPfi --------------------------
	.section	.nv.constant0._Z19testForWidth_kernel4dim3yPfi,"a",@progbits
	.sectionflags	@""
	.align	4
.nv.constant0._Z19testForWidth_kernel4dim3yPfi:
	.zero		932


//--------------------- SYMBOLS --------------------------

	.type		.nv.reservedSmem.offset0,@object
	.size		.nv.reservedSmem.offset0,0x4
